//
// Generated by NVIDIA NVVM Compiler
//
// Compiler Build ID: CL-36424714
// Cuda compilation tools, release 13.0, V13.0.88
// Based on NVVM 20.0.0
//

.version 9.0
.target sm_100
.address_size 64

	// .globl	_Z3addPfS_S_ii

.visible .entry _Z3addPfS_S_ii(
	.param .u64 .ptr .align 1 _Z3addPfS_S_ii_param_0,
	.param .u64 .ptr .align 1 _Z3addPfS_S_ii_param_1,
	.param .u64 .ptr .align 1 _Z3addPfS_S_ii_param_2,
	.param .u32 _Z3addPfS_S_ii_param_3,
	.param .u32 _Z3addPfS_S_ii_param_4
)
{
	.reg .pred 	%p<2>;
	.reg .b32 	%r<6>;
	.reg .b32 	%f<4>;
	.reg .b64 	%rd<11>;

	ld.param.u64 	%rd1, [_Z3addPfS_S_ii_param_0];
	ld.param.u64 	%rd2, [_Z3addPfS_S_ii_param_1];
	ld.param.u64 	%rd3, [_Z3addPfS_S_ii_param_2];
	ld.param.u32 	%r2, [_Z3addPfS_S_ii_param_3];
	ld.param.u32 	%r3, [_Z3addPfS_S_ii_param_4];
	mov.u32 	%r4, %ctaid.x;
	mov.u32 	%r5, %tid.x;
	mad.lo.s32 	%r1, %r3, %r4, %r5;
	setp.ge.s32 	%p1, %r1, %r2;
	@%p1 bra 	$L__BB0_2;
	cvta.to.global.u64 	%rd4, %rd1;
	cvta.to.global.u64 	%rd5, %rd2;
	cvta.to.global.u64 	%rd6, %rd3;
	mul.wide.s32 	%rd7, %r1, 4;
	add.s64 	%rd8, %rd4, %rd7;
	ld.global.f32 	%f1, [%rd8];
	add.s64 	%rd9, %rd5, %rd7;
	ld.global.f32 	%f2, [%rd9];
	add.f32 	%f3, %f1, %f2;
	add.s64 	%rd10, %rd6, %rd7;
	st.global.f32 	[%rd10], %f3;
$L__BB0_2:
	ret;

}


// ===== COMPILED SASS (sm_100) =====

	.target	sm_100

	.elftype	@"ET_EXEC"


//--------------------- .note.nv.tkinfo           --------------------------
	.section	.note.nv.tkinfo,"",@"SHT_NOTE"
	.sectionflags	@"SHF_NOTE_NV_TKINFO"
	.tkinfo
        /*0018*/ 	.word	0x00000002
        /*0030*/ 	.string	""
        /*0030*/ 	.string	"ptxas"
        /*0030*/ 	.string	"Cuda compilation tools, release 13.0, V13.0.88"
        /*0030*/ 	.string	"Build cuda_13.0.r13.0/compiler.36424714_0"
        /*0030*/ 	.string	"-arch sm_100 -m 64 "



//--------------------- .note.nv.cuinfo           --------------------------
	.section	.note.nv.cuinfo,"",@"SHT_NOTE"
	.sectionflags	@"SHF_NOTE_NV_CUINFO"
        /*0018*/ 	.short	0x0002
        /*001a*/ 	.short	0x0064
        /*001c*/ 	.short	0x0082
	.zero		2


//--------------------- .nv.info                  --------------------------
	.section	.nv.info,"",@"SHT_CUDA_INFO"
	.align	4


	//----- nvinfo : EIATTR_REGCOUNT
	.align		4
        /*0000*/ 	.byte	0x04, 0x2f
        /*0002*/ 	.short	(.L_1 - .L_0)
	.align		4
.L_0:
        /*0004*/ 	.word	index@(_Z3addPfS_S_ii)
        /*0008*/ 	.word	0x0000000c


	//----- nvinfo : EIATTR_FRAME_SIZE
	.align		4
.L_1:
        /*000c*/ 	.byte	0x04, 0x11
        /*000e*/ 	.short	(.L_3 - .L_2)
	.align		4
.L_2:
        /*0010*/ 	.word	index@(_Z3addPfS_S_ii)
        /*0014*/ 	.word	0x00000000


	//----- nvinfo : EIATTR_MIN_STACK_SIZE
	.align		4
.L_3:
        /*0018*/ 	.byte	0x04, 0x12
        /*001a*/ 	.short	(.L_5 - .L_4)
	.align		4
.L_4:
        /*001c*/ 	.word	index@(_Z3addPfS_S_ii)
        /*0020*/ 	.word	0x00000000
.L_5:


//--------------------- .nv.compat                --------------------------
	.section	.nv.compat,"",@"SHT_CUDA_COMPAT_INFO"
	.align	4
        /*0000*/ 	.byte	0x02, 0x09, 0x00, 0x00, 0x02, 0x02, 0x01, 0x00, 0x02, 0x05, 0x05, 0x00, 0x03, 0x07, 0x01, 0x01
        /*0010*/ 	.byte	0x02, 0x03, 0x00, 0x00, 0x02, 0x06, 0x01, 0x00, 0x04, 0x0b, 0x08, 0x00, 0x09, 0x00, 0x00, 0x00
        /*0020*/ 	.byte	0x00, 0x00, 0x00, 0x00


//--------------------- .nv.info._Z3addPfS_S_ii   --------------------------
	.section	.nv.info._Z3addPfS_S_ii,"",@"SHT_CUDA_INFO"
	.sectionflags	@""
	.align	4


	//----- nvinfo : EIATTR_CUDA_API_VERSION
	.align		4
        /*0000*/ 	.byte	0x04, 0x37
        /*0002*/ 	.short	(.L_7 - .L_6)
.L_6:
        /*0004*/ 	.word	0x00000082


	//----- nvinfo : EIATTR_KPARAM_INFO
	.align		4
.L_7:
        /*0008*/ 	.byte	0x04, 0x17
        /*000a*/ 	.short	(.L_9 - .L_8)
.L_8:
        /*000c*/ 	.word	0x00000000
        /*0010*/ 	.short	0x0004
        /*0012*/ 	.short	0x001c
        /*0014*/ 	.byte	0x00, 0xf0, 0x11, 0x00


	//----- nvinfo : EIATTR_KPARAM_INFO
	.align		4
.L_9:
        /*0018*/ 	.byte	0x04, 0x17
        /*001a*/ 	.short	(.L_11 - .L_10)
.L_10:
        /*001c*/ 	.word	0x00000000
        /*0020*/ 	.short	0x0003
        /*0022*/ 	.short	0x0018
        /*0024*/ 	.byte	0x00, 0xf0, 0x11, 0x00


	//----- nvinfo : EIATTR_KPARAM_INFO
	.align		4
.L_11:
        /*0028*/ 	.byte	0x04, 0x17
        /*002a*/ 	.short	(.L_13 - .L_12)
.L_12:
        /*002c*/ 	.word	0x00000000
        /*0030*/ 	.short	0x0002
        /*0032*/ 	.short	0x0010
        /*0034*/ 	.byte	0x00, 0xf5, 0x21, 0x00


	//----- nvinfo : EIATTR_KPARAM_INFO
	.align		4
.L_13:
        /*0038*/ 	.byte	0x04, 0x17
        /*003a*/ 	.short	(.L_15 - .L_14)
.L_14:
        /*003c*/ 	.word	0x00000000
        /*0040*/ 	.short	0x0001
        /*0042*/ 	.short	0x0008
        /*0044*/ 	.byte	0x00, 0xf5, 0x21, 0x00


	//----- nvinfo : EIATTR_KPARAM_INFO
	.align		4
.L_15:
        /*0048*/ 	.byte	0x04, 0x17
        /*004a*/ 	.short	(.L_17 - .L_16)
.L_16:
        /*004c*/ 	.word	0x00000000
        /*0050*/ 	.short	0x0000
        /*0052*/ 	.short	0x0000
        /*0054*/ 	.byte	0x00, 0xf5, 0x21, 0x00


	//----- nvinfo : EIATTR_SPARSE_MMA_MASK
	.align		4
.L_17:
        /*0058*/ 	.byte	0x03, 0x50
        /*005a*/ 	.short	0x0000


	//----- nvinfo : EIATTR_MAXREG_COUNT
	.align		4
        /*005c*/ 	.byte	0x03, 0x1b
        /*005e*/ 	.short	0x00ff


	//----- nvinfo : EIATTR_MERCURY_ISA_VERSION
	.align		4
        /*0060*/ 	.byte	0x03, 0x5f
        /*0062*/ 	.short	0x0101


	//----- nvinfo : EIATTR_VRC_CTA_INIT_COUNT
	.align		4
        /*0064*/ 	.byte	0x02, 0x4a
	.zero		1
	.zero		1


	//----- nvinfo : EIATTR_EXIT_INSTR_OFFSETS
	.align		4
        /*0068*/ 	.byte	0x04, 0x1c
        /*006a*/ 	.short	(.L_19 - .L_18)


	//   ....[0]....
.L_18:
        /*006c*/ 	.word	0x00000060


	//   ....[1]....
        /*0070*/ 	.word	0x00000120


	//----- nvinfo : EIATTR_CBANK_PARAM_SIZE
	.align		4
.L_19:
        /*0074*/ 	.byte	0x03, 0x19
        /*0076*/ 	.short	0x0020


	//----- nvinfo : EIATTR_PARAM_CBANK
	.align		4
        /*0078*/ 	.byte	0x04, 0x0a
        /*007a*/ 	.short	(.L_21 - .L_20)
	.align		4
.L_20:
        /*007c*/ 	.word	index@(.nv.constant0._Z3addPfS_S_ii)
        /*0080*/ 	.short	0x0380
        /*0082*/ 	.short	0x0020


	//----- nvinfo : EIATTR_SW_WAR
	.align		4
.L_21:
        /*0084*/ 	.byte	0x04, 0x36
        /*0086*/ 	.short	(.L_23 - .L_22)
.L_22:
        /*0088*/ 	.word	0x00000008
.L_23:


//--------------------- .nv.callgraph             --------------------------
	.section	.nv.callgraph,"",@"SHT_CUDA_CALLGRAPH"
	.align	4
	.sectionentsize	8
	.align		4
        /*0000*/ 	.word	0x00000000
	.align		4
        /*0004*/ 	.word	0xffffffff
	.align		4
        /*0008*/ 	.word	0x00000000
	.align		4
        /*000c*/ 	.word	0xfffffffe
	.align		4
        /*0010*/ 	.word	0x00000000
	.align		4
        /*0014*/ 	.word	0xfffffffd
	.align		4
        /*0018*/ 	.word	0x00000000
	.align		4
        /*001c*/ 	.word	0xfffffffc


//--------------------- .text._Z3addPfS_S_ii      --------------------------
	.section	.text._Z3addPfS_S_ii,"ax",@progbits
	.align	128
        .global         _Z3addPfS_S_ii
        .type           _Z3addPfS_S_ii,@function
        .size           _Z3addPfS_S_ii,(.L_x_1 - _Z3addPfS_S_ii)
        .other          _Z3addPfS_S_ii,@"STO_CUDA_ENTRY STV_DEFAULT"
_Z3addPfS_S_ii:
.text._Z3addPfS_S_ii:
[----:B------:R-:W-:Y:S01]  /*0000*/  LDC R1, c[0x0][0x37c] ;  /* 0x0000df00ff017b82 */ /* 0x000fe20000000800 */
[----:B------:R-:W0:Y:S07]  /*0010*/  S2R R0, SR_TID.X ;  /* 0x0000000000007919 */ /* 0x000e2e0000002100 */
[----:B------:R-:W0:Y:S08]  /*0020*/  S2UR UR4, SR_CTAID.X ;  /* 0x00000000000479c3 */ /* 0x000e300000002500 */
[----:B------:R-:W0:Y:S02]  /*0030*/  LDC.64 R8, c[0x0][0x398] ;  /* 0x0000e600ff087b82 */ /* 0x000e240000000a00 */
[----:B0-----:R-:W-:-:S05]  /*0040*/  IMAD R9, R9, UR4, R0 ;  /* 0x0000000409097c24 */ /* 0x001fca000f8e0200 */
[----:B------:R-:W-:-:S13]  /*0050*/  ISETP.GE.AND P0, PT, R9, R8, PT ;  /* 0x000000080900720c */ /* 0x000fda0003f06270 */
[----:B------:R-:W-:Y:S05]  /*0060*/  @P0 EXIT ;  /* 0x000000000000094d */ /* 0x000fea0003800000 */
[----:B------:R-:W0:Y:S01]  /*0070*/  LDC.64 R2, c[0x0][0x380] ;  /* 0x0000e000ff027b82 */ /* 0x000e220000000a00 */
[----:B------:R-:W1:Y:S07]  /*0080*/  LDCU.64 UR4, c[0x0][0x358] ;  /* 0x00006b00ff0477ac */ /* 0x000e6e0008000a00 */
[----:B------:R-:W2:Y:S08]  /*0090*/  LDC.64 R4, c[0x0][0x388] ;  /* 0x0000e200ff047b82 */ /* 0x000eb00000000a00 */
[----:B------:R-:W3:Y:S01]  /*00a0*/  LDC.64 R6, c[0x0][0x390] ;  /* 0x0000e400ff067b82 */ /* 0x000ee20000000a00 */
[----:B0-----:R-:W-:-:S06]  /*00b0*/  IMAD.WIDE R2, R9, 0x4, R2 ;  /* 0x0000000409027825 */ /* 0x001fcc00078e0202 */
[----:B-1----:R-:W4:Y:S01]  /*00c0*/  LDG.E R2, desc[UR4][R2.64] ;  /* 0x0000000402027981 */ /* 0x002f22000c1e1900 */
[----:B--2---:R-:W-:-:S06]  /*00d0*/  IMAD.WIDE R4, R9, 0x4, R4 ;  /* 0x0000000409047825 */ /* 0x004fcc00078e0204 */
[----:B------:R-:W4:Y:S01]  /*00e0*/  LDG.E R5, desc[UR4][R4.64] ;  /* 0x0000000404057981 */ /* 0x000f22000c1e1900 */
[----:B---3--:R-:W-:-:S04]  /*00f0*/  IMAD.WIDE R6, R9, 0x4, R6 ;  /* 0x0000000409067825 */ /* 0x008fc800078e0206 */
[----:B----4-:R-:W-:-:S05]  /*0100*/  FADD R9, R2, R5 ;  /* 0x0000000502097221 */ /* 0x010fca0000000000 */
[----:B------:R-:W-:Y:S01]  /*0110*/  STG.E desc[UR4][R6.64], R9 ;  /* 0x0000000906007986 */ /* 0x000fe2000c101904 */
[----:B------:R-:W-:Y:S05]  /*0120*/  EXIT ;  /* 0x000000000000794d */ /* 0x000fea0003800000 */
.L_x_0:
[----:B------:R-:W-:-:S00]  /*0130*/  BRA `(.L_x_0) ;  /* 0xfffffffc00fc7947 */ /* 0x000fc0000383ffff */
[----:B------:R-:W-:-:S00]  /*0140*/  NOP ;  /* 0x0000000000007918 */ /* 0x000fc00000000000 */
        /* <DEDUP_REMOVED lines=11> */
.L_x_1:


//--------------------- .nv.shared.reserved.0     --------------------------
	.section	.nv.shared.reserved.0,"aw",@nobits
	.weak		__nv_reservedSMEM_offset_0_alias
	.size		__nv_reservedSMEM_offset_0_alias, 0, 64
	.other		__nv_reservedSMEM_offset_0_alias,@"STO_CUDA_RESERVED_SHARED STV_DEFAULT"
__nv_reservedSMEM_offset_0_alias:
	.zero		0
	.zero		64


//--------------------- .nv.constant0._Z3addPfS_S_ii --------------------------
	.section	.nv.constant0._Z3addPfS_S_ii,"a",@progbits
	.sectionflags	@""
	.align	4
.nv.constant0._Z3addPfS_S_ii:
	.zero		928


//--------------------- SYMBOLS --------------------------

	.type		.nv.reservedSmem.offset0,@object
	.size		.nv.reservedSmem.offset0,0x4
